//
// Generated by NVIDIA NVVM Compiler
//
// Compiler Build ID: CL-36424714
// Cuda compilation tools, release 13.0, V13.0.88
// Based on NVVM 20.0.0
//

.version 9.0
.target sm_100
.address_size 64

	// .globl	_Z9tspKernelPiS_S_i
.extern .func  (.param .b64 func_retval0) malloc
(
	.param .b64 malloc_param_0
)
;
.extern .func free
(
	.param .b64 free_param_0
)
;

.visible .entry _Z9tspKernelPiS_S_i(
	.param .u64 .ptr .align 1 _Z9tspKernelPiS_S_i_param_0,
	.param .u64 .ptr .align 1 _Z9tspKernelPiS_S_i_param_1,
	.param .u64 .ptr .align 1 _Z9tspKernelPiS_S_i_param_2,
	.param .u32 _Z9tspKernelPiS_S_i_param_3
)
{
	.reg .pred 	%p<18>;
	.reg .b32 	%r<104>;
	.reg .b64 	%rd<43>;

	ld.param.u64 	%rd15, [_Z9tspKernelPiS_S_i_param_0];
	ld.param.u64 	%rd14, [_Z9tspKernelPiS_S_i_param_1];
	ld.param.u64 	%rd16, [_Z9tspKernelPiS_S_i_param_2];
	ld.param.u32 	%r40, [_Z9tspKernelPiS_S_i_param_3];
	cvta.to.global.u64 	%rd1, %rd15;
	cvta.to.global.u64 	%rd2, %rd16;
	mov.u32 	%r41, %tid.x;
	mov.u32 	%r42, %ctaid.x;
	mov.u32 	%r43, %ntid.x;
	mad.lo.s32 	%r1, %r42, %r43, %r41;
	setp.ge.s32 	%p1, %r1, %r40;
	@%p1 bra 	$L__BB0_25;
	mul.wide.s32 	%rd17, %r40, 4;
	{ // callseq 0, 0
	.param .b64 param0;
	st.param.b64 	[param0], %rd17;
	.param .b64 retval0;
	call.uni (retval0), 
	malloc, 
	(
	param0
	);
	ld.param.b64 	%rd18, [retval0];
	} // callseq 0
	st.u32 	[%rd18], %r1;
	setp.lt.s32 	%p2, %r40, 2;
	mov.b32 	%r96, 0;
	@%p2 bra 	$L__BB0_11;
	mov.b32 	%r96, 0;
	mov.b32 	%r88, 1;
$L__BB0_3:
	mul.wide.u32 	%rd19, %r88, 4;
	add.s64 	%rd4, %rd18, %rd19;
	neg.s32 	%r4, %r88;
	mov.b32 	%r92, 2147483647;
	mov.b32 	%r91, -1;
	mov.b32 	%r90, 0;
$L__BB0_4:
	mov.u64 	%rd40, %rd18;
	mov.u32 	%r93, %r4;
	bra.uni 	$L__BB0_6;
$L__BB0_5:
	add.s32 	%r93, %r93, 1;
	setp.eq.s32 	%p4, %r93, 0;
	add.s64 	%rd40, %rd40, 4;
	@%p4 bra 	$L__BB0_7;
$L__BB0_6:
	ld.u32 	%r50, [%rd40];
	setp.eq.s32 	%p3, %r50, %r90;
	@%p3 bra 	$L__BB0_9;
	bra.uni 	$L__BB0_5;
$L__BB0_7:
	ld.u32 	%r10, [%rd4+-4];
	setp.eq.s32 	%p5, %r90, %r10;
	@%p5 bra 	$L__BB0_9;
	mad.lo.s32 	%r51, %r10, %r40, %r90;
	mul.wide.s32 	%rd20, %r51, 4;
	add.s64 	%rd21, %rd1, %rd20;
	ld.global.u32 	%r52, [%rd21];
	setp.lt.s32 	%p6, %r52, %r92;
	min.s32 	%r92, %r52, %r92;
	selp.b32 	%r91, %r90, %r91, %p6;
$L__BB0_9:
	add.s32 	%r90, %r90, 1;
	setp.ne.s32 	%p7, %r90, %r40;
	@%p7 bra 	$L__BB0_4;
	st.u32 	[%rd4], %r91;
	ld.u32 	%r53, [%rd4+-4];
	mad.lo.s32 	%r54, %r53, %r40, %r91;
	mul.wide.s32 	%rd22, %r54, 4;
	add.s64 	%rd23, %rd1, %rd22;
	ld.global.u32 	%r55, [%rd23];
	add.s32 	%r96, %r55, %r96;
	add.s32 	%r88, %r88, 1;
	setp.ne.s32 	%p8, %r88, %r40;
	@%p8 bra 	$L__BB0_3;
$L__BB0_11:
	cvta.to.global.u64 	%rd24, %rd14;
	mul.wide.s32 	%rd25, %r1, 4;
	add.s64 	%rd26, %rd24, %rd25;
	st.global.u32 	[%rd26], %r96;
	setp.lt.s32 	%p9, %r40, 1;
	@%p9 bra 	$L__BB0_24;
	mul.lo.s32 	%r19, %r40, %r1;
	and.b32  	%r20, %r40, 15;
	setp.lt.u32 	%p10, %r40, 16;
	mov.b32 	%r100, 0;
	@%p10 bra 	$L__BB0_15;
	and.b32  	%r100, %r40, 2147483632;
	neg.s32 	%r98, %r100;
	add.s64 	%rd41, %rd18, 32;
	add.s64 	%rd8, %rd2, 32;
	mov.u32 	%r97, %r19;
$L__BB0_14:
	.pragma "nounroll";
	mul.wide.s32 	%rd27, %r97, 4;
	add.s64 	%rd28, %rd8, %rd27;
	ld.u32 	%r57, [%rd41+-32];
	st.global.u32 	[%rd28+-32], %r57;
	ld.u32 	%r58, [%rd41+-28];
	st.global.u32 	[%rd28+-28], %r58;
	ld.u32 	%r59, [%rd41+-24];
	st.global.u32 	[%rd28+-24], %r59;
	ld.u32 	%r60, [%rd41+-20];
	st.global.u32 	[%rd28+-20], %r60;
	ld.u32 	%r61, [%rd41+-16];
	st.global.u32 	[%rd28+-16], %r61;
	ld.u32 	%r62, [%rd41+-12];
	st.global.u32 	[%rd28+-12], %r62;
	ld.u32 	%r63, [%rd41+-8];
	st.global.u32 	[%rd28+-8], %r63;
	ld.u32 	%r64, [%rd41+-4];
	st.global.u32 	[%rd28+-4], %r64;
	ld.u32 	%r65, [%rd41];
	st.global.u32 	[%rd28], %r65;
	ld.u32 	%r66, [%rd41+4];
	st.global.u32 	[%rd28+4], %r66;
	ld.u32 	%r67, [%rd41+8];
	st.global.u32 	[%rd28+8], %r67;
	ld.u32 	%r68, [%rd41+12];
	st.global.u32 	[%rd28+12], %r68;
	ld.u32 	%r69, [%rd41+16];
	st.global.u32 	[%rd28+16], %r69;
	ld.u32 	%r70, [%rd41+20];
	st.global.u32 	[%rd28+20], %r70;
	ld.u32 	%r71, [%rd41+24];
	st.global.u32 	[%rd28+24], %r71;
	ld.u32 	%r72, [%rd41+28];
	st.global.u32 	[%rd28+28], %r72;
	add.s32 	%r98, %r98, 16;
	add.s64 	%rd41, %rd41, 64;
	add.s32 	%r97, %r97, 16;
	setp.ne.s32 	%p11, %r98, 0;
	@%p11 bra 	$L__BB0_14;
$L__BB0_15:
	setp.eq.s32 	%p12, %r20, 0;
	@%p12 bra 	$L__BB0_24;
	and.b32  	%r28, %r40, 7;
	setp.lt.u32 	%p13, %r20, 8;
	@%p13 bra 	$L__BB0_18;
	mul.wide.u32 	%rd29, %r100, 4;
	add.s64 	%rd30, %rd18, %rd29;
	ld.u32 	%r73, [%rd30];
	add.s32 	%r74, %r100, %r19;
	mul.wide.s32 	%rd31, %r74, 4;
	add.s64 	%rd32, %rd2, %rd31;
	st.global.u32 	[%rd32], %r73;
	ld.u32 	%r75, [%rd30+4];
	st.global.u32 	[%rd32+4], %r75;
	ld.u32 	%r76, [%rd30+8];
	st.global.u32 	[%rd32+8], %r76;
	ld.u32 	%r77, [%rd30+12];
	st.global.u32 	[%rd32+12], %r77;
	ld.u32 	%r78, [%rd30+16];
	st.global.u32 	[%rd32+16], %r78;
	ld.u32 	%r79, [%rd30+20];
	st.global.u32 	[%rd32+20], %r79;
	ld.u32 	%r80, [%rd30+24];
	st.global.u32 	[%rd32+24], %r80;
	ld.u32 	%r81, [%rd30+28];
	st.global.u32 	[%rd32+28], %r81;
	add.s32 	%r100, %r100, 8;
$L__BB0_18:
	setp.eq.s32 	%p14, %r28, 0;
	@%p14 bra 	$L__BB0_24;
	and.b32  	%r31, %r40, 3;
	setp.lt.u32 	%p15, %r28, 4;
	@%p15 bra 	$L__BB0_21;
	mul.wide.u32 	%rd33, %r100, 4;
	add.s64 	%rd34, %rd18, %rd33;
	ld.u32 	%r82, [%rd34];
	add.s32 	%r83, %r100, %r19;
	mul.wide.s32 	%rd35, %r83, 4;
	add.s64 	%rd36, %rd2, %rd35;
	st.global.u32 	[%rd36], %r82;
	ld.u32 	%r84, [%rd34+4];
	st.global.u32 	[%rd36+4], %r84;
	ld.u32 	%r85, [%rd34+8];
	st.global.u32 	[%rd36+8], %r85;
	ld.u32 	%r86, [%rd34+12];
	st.global.u32 	[%rd36+12], %r86;
	add.s32 	%r100, %r100, 4;
$L__BB0_21:
	setp.eq.s32 	%p16, %r31, 0;
	@%p16 bra 	$L__BB0_24;
	add.s32 	%r103, %r100, %r19;
	mul.wide.u32 	%rd37, %r100, 4;
	add.s64 	%rd42, %rd18, %rd37;
	neg.s32 	%r102, %r31;
$L__BB0_23:
	.pragma "nounroll";
	mul.wide.s32 	%rd38, %r103, 4;
	add.s64 	%rd39, %rd2, %rd38;
	ld.u32 	%r87, [%rd42];
	st.global.u32 	[%rd39], %r87;
	add.s32 	%r103, %r103, 1;
	add.s64 	%rd42, %rd42, 4;
	add.s32 	%r102, %r102, 1;
	setp.ne.s32 	%p17, %r102, 0;
	@%p17 bra 	$L__BB0_23;
$L__BB0_24:
	{ // callseq 1, 0
	.param .b64 param0;
	st.param.b64 	[param0], %rd18;
	call.uni 
	free, 
	(
	param0
	);
	} // callseq 1
$L__BB0_25:
	ret;

}


// ===== COMPILED SASS (sm_100) =====

	.target	sm_100

	.elftype	@"ET_EXEC"


//--------------------- .note.nv.tkinfo           --------------------------
	.section	.note.nv.tkinfo,"",@"SHT_NOTE"
	.sectionflags	@"SHF_NOTE_NV_TKINFO"
	.tkinfo
        /*0018*/ 	.word	0x00000002
        /*0030*/ 	.string	""
        /*0030*/ 	.string	"ptxas"
        /*0030*/ 	.string	"Cuda compilation tools, release 13.0, V13.0.88"
        /*0030*/ 	.string	"Build cuda_13.0.r13.0/compiler.36424714_0"
        /*0030*/ 	.string	"-arch sm_100 -m 64 "



//--------------------- .note.nv.cuinfo           --------------------------
	.section	.note.nv.cuinfo,"",@"SHT_NOTE"
	.sectionflags	@"SHF_NOTE_NV_CUINFO"
        /*0018*/ 	.short	0x0002
        /*001a*/ 	.short	0x0064
        /*001c*/ 	.short	0x0082
	.zero		2


//--------------------- .nv.info                  --------------------------
	.section	.nv.info,"",@"SHT_CUDA_INFO"
	.align	4


	//----- nvinfo : EIATTR_REGCOUNT
	.align		4
        /*0000*/ 	.byte	0x04, 0x2f
        /*0002*/ 	.short	(.L_1 - .L_0)
	.align		4
.L_0:
        /*0004*/ 	.word	index@(_Z9tspKernelPiS_S_i)
        /*0008*/ 	.word	0x0000001c


	//----- nvinfo : EIATTR_FRAME_SIZE
	.align		4
.L_1:
        /*000c*/ 	.byte	0x04, 0x11
        /*000e*/ 	.short	(.L_3 - .L_2)
	.align		4
.L_2:
        /*0010*/ 	.word	index@(_Z9tspKernelPiS_S_i)
        /*0014*/ 	.word	0x00000000


	//----- nvinfo : EIATTR_MIN_STACK_SIZE
	.align		4
.L_3:
        /*0018*/ 	.byte	0x04, 0x12
        /*001a*/ 	.short	(.L_5 - .L_4)
	.align		4
.L_4:
        /*001c*/ 	.word	index@(_Z9tspKernelPiS_S_i)
        /*0020*/ 	.word	0x00000000
.L_5:


//--------------------- .nv.compat                --------------------------
	.section	.nv.compat,"",@"SHT_CUDA_COMPAT_INFO"
	.align	4
        /*0000*/ 	.byte	0x02, 0x09, 0x00, 0x00, 0x02, 0x02, 0x01, 0x00, 0x02, 0x05, 0x05, 0x00, 0x03, 0x07, 0x01, 0x01
        /*0010*/ 	.byte	0x02, 0x03, 0x00, 0x00, 0x02, 0x06, 0x01, 0x00, 0x04, 0x0b, 0x08, 0x00, 0x09, 0x00, 0x00, 0x00
        /*0020*/ 	.byte	0x00, 0x00, 0x00, 0x00


//--------------------- .nv.info._Z9tspKernelPiS_S_i --------------------------
	.section	.nv.info._Z9tspKernelPiS_S_i,"",@"SHT_CUDA_INFO"
	.sectionflags	@""
	.align	4


	//----- nvinfo : EIATTR_CUDA_API_VERSION
	.align		4
        /*0000*/ 	.byte	0x04, 0x37
        /*0002*/ 	.short	(.L_7 - .L_6)
.L_6:
        /*0004*/ 	.word	0x00000082


	//----- nvinfo : EIATTR_KPARAM_INFO
	.align		4
.L_7:
        /*0008*/ 	.byte	0x04, 0x17
        /*000a*/ 	.short	(.L_9 - .L_8)
.L_8:
        /*000c*/ 	.word	0x00000000
        /*0010*/ 	.short	0x0003
        /*0012*/ 	.short	0x0018
        /*0014*/ 	.byte	0x00, 0xf0, 0x11, 0x00


	//----- nvinfo : EIATTR_KPARAM_INFO
	.align		4
.L_9:
        /*0018*/ 	.byte	0x04, 0x17
        /*001a*/ 	.short	(.L_11 - .L_10)
.L_10:
        /*001c*/ 	.word	0x00000000
        /*0020*/ 	.short	0x0002
        /*0022*/ 	.short	0x0010
        /*0024*/ 	.byte	0x00, 0xf5, 0x21, 0x00


	//----- nvinfo : EIATTR_KPARAM_INFO
	.align		4
.L_11:
        /*0028*/ 	.byte	0x04, 0x17
        /*002a*/ 	.short	(.L_13 - .L_12)
.L_12:
        /*002c*/ 	.word	0x00000000
        /*0030*/ 	.short	0x0001
        /*0032*/ 	.short	0x0008
        /*0034*/ 	.byte	0x00, 0xf5, 0x21, 0x00


	//----- nvinfo : EIATTR_KPARAM_INFO
	.align		4
.L_13:
        /*0038*/ 	.byte	0x04, 0x17
        /*003a*/ 	.short	(.L_15 - .L_14)
.L_14:
        /*003c*/ 	.word	0x00000000
        /*0040*/ 	.short	0x0000
        /*0042*/ 	.short	0x0000
        /*0044*/ 	.byte	0x00, 0xf5, 0x21, 0x00


	//----- nvinfo : EIATTR_SPARSE_MMA_MASK
	.align		4
.L_15:
        /*0048*/ 	.byte	0x03, 0x50
        /*004a*/ 	.short	0x0000


	//----- nvinfo : EIATTR_MAXREG_COUNT
	.align		4
        /*004c*/ 	.byte	0x03, 0x1b
        /*004e*/ 	.short	0x00ff


	//----- nvinfo : EIATTR_EXTERNS
	.align		4
        /*0050*/ 	.byte	0x04, 0x0f
        /*0052*/ 	.short	(.L_17 - .L_16)


	//   ....[0]....
	.align		4
.L_16:
        /*0054*/ 	.word	index@(malloc)


	//   ....[1]....
	.align		4
        /*0058*/ 	.word	index@(free)


	//----- nvinfo : EIATTR_MERCURY_ISA_VERSION
	.align		4
.L_17:
        /*005c*/ 	.byte	0x03, 0x5f
        /*005e*/ 	.short	0x0101


	//----- nvinfo : EIATTR_VRC_CTA_INIT_COUNT
	.align		4
        /*0060*/ 	.byte	0x02, 0x4a
	.zero		1
	.zero		1


	//----- nvinfo : EIATTR_SYSCALL_OFFSETS
	.align		4
        /*0064*/ 	.byte	0x04, 0x46
        /*0066*/ 	.short	(.L_19 - .L_18)


	//   ....[0]....
.L_18:
        /*0068*/ 	.word	0x00000120


	//   ....[1]....
        /*006c*/ 	.word	0x00000d20


	//----- nvinfo : EIATTR_EXIT_INSTR_OFFSETS
	.align		4
.L_19:
        /*0070*/ 	.byte	0x04, 0x1c
        /*0072*/ 	.short	(.L_21 - .L_20)


	//   ....[0]....
.L_20:
        /*0074*/ 	.word	0x00000070


	//   ....[1]....
        /*0078*/ 	.word	0x00000d30


	//----- nvinfo : EIATTR_CRS_STACK_SIZE
	.align		4
.L_21:
        /*007c*/ 	.byte	0x04, 0x1e
        /*007e*/ 	.short	(.L_23 - .L_22)
.L_22:
        /*0080*/ 	.word	0x00000000


	//----- nvinfo : EIATTR_CBANK_PARAM_SIZE
	.align		4
.L_23:
        /*0084*/ 	.byte	0x03, 0x19
        /*0086*/ 	.short	0x001c


	//----- nvinfo : EIATTR_PARAM_CBANK
	.align		4
        /*0088*/ 	.byte	0x04, 0x0a
        /*008a*/ 	.short	(.L_25 - .L_24)
	.align		4
.L_24:
        /*008c*/ 	.word	index@(.nv.constant0._Z9tspKernelPiS_S_i)
        /*0090*/ 	.short	0x0380
        /*0092*/ 	.short	0x001c


	//----- nvinfo : EIATTR_SW_WAR
	.align		4
.L_25:
        /*0094*/ 	.byte	0x04, 0x36
        /*0096*/ 	.short	(.L_27 - .L_26)
.L_26:
        /*0098*/ 	.word	0x00000008
.L_27:


//--------------------- .nv.callgraph             --------------------------
	.section	.nv.callgraph,"",@"SHT_CUDA_CALLGRAPH"
	.align	4
	.sectionentsize	8
	.align		4
        /*0000*/ 	.word	0x00000000
	.align		4
        /*0004*/ 	.word	0xffffffff
	.align		4
        /*0008*/ 	.word	index@(_Z9tspKernelPiS_S_i)
	.align		4
        /*000c*/ 	.word	index@(free)
	.align		4
        /*0010*/ 	.word	index@(_Z9tspKernelPiS_S_i)
	.align		4
        /*0014*/ 	.word	index@(malloc)
	.align		4
        /*0018*/ 	.word	0x00000000
	.align		4
        /*001c*/ 	.word	0xfffffffe
	.align		4
        /*0020*/ 	.word	0x00000000
	.align		4
        /*0024*/ 	.word	0xfffffffd
	.align		4
        /*0028*/ 	.word	0x00000000
	.align		4
        /*002c*/ 	.word	0xfffffffc


//--------------------- .nv.constant4             --------------------------
	.section	.nv.constant4,"a",@progbits
	.align	8
	.align		8
.nv.constant4:
        /*0000*/ 	.dword	malloc
	.align		8
        /*0008*/ 	.dword	free


//--------------------- .text._Z9tspKernelPiS_S_i --------------------------
	.section	.text._Z9tspKernelPiS_S_i,"ax",@progbits
	.align	128
        .global         _Z9tspKernelPiS_S_i
        .type           _Z9tspKernelPiS_S_i,@function
        .size           _Z9tspKernelPiS_S_i,(.L_x_21 - _Z9tspKernelPiS_S_i)
        .other          _Z9tspKernelPiS_S_i,@"STO_CUDA_ENTRY STV_DEFAULT"
_Z9tspKernelPiS_S_i:
.text._Z9tspKernelPiS_S_i:
[----:B------:R-:W0:Y:S01]  /*0000*/  LDC R1, c[0x0][0x37c] ;  /* 0x0000df00ff017b82 */ /* 0x000e220000000800 */
[----:B------:R-:W1:Y:S07]  /*0010*/  S2R R17, SR_TID.X ;  /* 0x0000000000117919 */ /* 0x000e6e0000002100 */
[----:B------:R-:W1:Y:S01]  /*0020*/  S2UR UR5, SR_CTAID.X ;  /* 0x00000000000579c3 */ /* 0x000e620000002500 */
[----:B------:R-:W2:Y:S07]  /*0030*/  LDCU UR4, c[0x0][0x398] ;  /* 0x00007300ff0477ac */ /* 0x000eae0008000800 */
[----:B------:R-:W1:Y:S02]  /*0040*/  LDC R0, c[0x0][0x360] ;  /* 0x0000d800ff007b82 */ /* 0x000e640000000800 */
[----:B-1----:R-:W-:-:S05]  /*0050*/  IMAD R17, R0, UR5, R17 ;  /* 0x0000000500117c24 */ /* 0x002fca000f8e0211 */
[----:B--2---:R-:W-:-:S13]  /*0060*/  ISETP.GE.AND P0, PT, R17, UR4, PT ;  /* 0x0000000411007c0c */ /* 0x004fda000bf06270 */
[----:B0-----:R-:W-:Y:S05]  /*0070*/  @P0 EXIT ;  /* 0x000000000000094d */ /* 0x001fea0003800000 */
[----:B------:R-:W-:Y:S01]  /*0080*/  MOV R0, 0x0 ;  /* 0x0000000000007802 */ /* 0x000fe20000000f00 */
[----:B------:R-:W-:Y:S01]  /*0090*/  UIMAD.WIDE UR4, UR4, 0x4, URZ ;  /* 0x00000004040478a5 */ /* 0x000fe2000f8e02ff */
[----:B------:R-:W0:Y:S02]  /*00a0*/  LDCU.64 UR36, c[0x0][0x358] ;  /* 0x00006b00ff2477ac */ /* 0x000e240008000a00 */
[----:B------:R1:W2:Y:S03]  /*00b0*/  LDC.64 R2, c[0x4][R0] ;  /* 0x0100000000027b82 */ /* 0x0002a60000000a00 */
[----:B------:R-:W-:Y:S01]  /*00c0*/  IMAD.U32 R7, RZ, RZ, UR5 ;  /* 0x00000005ff077e24 */ /* 0x000fe2000f8e00ff */
[----:B------:R-:W-:Y:S01]  /*00d0*/  MOV R6, UR4 ;  /* 0x0000000400067c02 */ /* 0x000fe20008000f00 */
[----:B------:R-:W-:Y:S02]  /*00e0*/  IMAD.U32 R5, RZ, RZ, UR5 ;  /* 0x00000005ff057e24 */ /* 0x000fe4000f8e00ff */
[----:B------:R-:W-:-:S02]  /*00f0*/  IMAD.U32 R4, RZ, RZ, UR4 ;  /* 0x00000004ff047e24 */ /* 0x000fc4000f8e00ff */
[----:B-1----:R-:W-:-:S07]  /*0100*/  IMAD.MOV.U32 R5, RZ, RZ, R7 ;  /* 0x000000ffff057224 */ /* 0x002fce00078e0007 */
[----:B------:R-:W-:-:S07]  /*0110*/  LEPC R20, `(.L_x_0) ;  /* 0x000000001014794e */ /* 0x000fce0000000000 */
[----:B0-2---:R-:W-:Y:S05]  /*0120*/  CALL.ABS.NOINC R2 ;  /* 0x0000000002007343 */ /* 0x005fea0003c00000 */
.L_x_0:
[----:B------:R-:W0:Y:S01]  /*0130*/  LDCU UR4, c[0x0][0x398] ;  /* 0x00007300ff0477ac */ /* 0x000e220008000800 */
[----:B------:R1:W-:Y:S01]  /*0140*/  ST.E desc[UR36][R4.64], R17 ;  /* 0x0000001104007985 */ /* 0x0003e2000c101924 */
[----:B------:R-:W-:Y:S01]  /*0150*/  IMAD.MOV.U32 R6, RZ, RZ, RZ ;  /* 0x000000ffff067224 */ /* 0x000fe200078e00ff */
[----:B0-----:R-:W-:-:S04]  /*0160*/  MOV R0, UR4 ;  /* 0x0000000400007c02 */ /* 0x001fc80008000f00 */
[----:B------:R-:W-:-:S13]  /*0170*/  ISETP.GE.AND P0, PT, R0, 0x2, PT ;  /* 0x000000020000780c */ /* 0x000fda0003f06270 */
[----:B-1----:R-:W-:Y:S05]  /*0180*/  @!P0 BRA `(.L_x_1) ;  /* 0x0000000000d88947 */ /* 0x002fea0003800000 */
[----:B------:R-:W-:Y:S01]  /*0190*/  HFMA2 R7, -RZ, RZ, 0, 5.9604644775390625e-08 ;  /* 0x00000001ff077431 */ /* 0x000fe200000001ff */
[----:B------:R-:W-:Y:S01]  /*01a0*/  BSSY.RECONVERGENT B0, `(.L_x_1) ;  /* 0x0000034000007945 */ /* 0x000fe20003800200 */
[----:B------:R-:W-:-:S07]  /*01b0*/  IMAD.MOV.U32 R6, RZ, RZ, RZ ;  /* 0x000000ffff067224 */ /* 0x000fce00078e00ff */
.L_x_8:
[----:B------:R-:W-:Y:S01]  /*01c0*/  BSSY.RECONVERGENT B1, `(.L_x_2) ;  /* 0x0000027000017945 */ /* 0x000fe20003800200 */
[----:B------:R-:W-:Y:S01]  /*01d0*/  IMAD.MOV R14, RZ, RZ, -R7 ;  /* 0x000000ffff0e7224 */ /* 0x000fe200078e0a07 */
[----:B------:R-:W-:Y:S01]  /*01e0*/  MOV R9, 0xffffffff ;  /* 0xffffffff00097802 */ /* 0x000fe20000000f00 */
[----:B------:R-:W-:Y:S02]  /*01f0*/  IMAD.MOV.U32 R8, RZ, RZ, 0x7fffffff ;  /* 0x7fffffffff087424 */ /* 0x000fe400078e00ff */
[----:B------:R-:W-:Y:S02]  /*0200*/  IMAD.MOV.U32 R12, RZ, RZ, RZ ;  /* 0x000000ffff0c7224 */ /* 0x000fe400078e00ff */
[----:B------:R-:W-:-:S07]  /*0210*/  IMAD.WIDE.U32 R2, R7, 0x4, R4 ;  /* 0x0000000407027825 */ /* 0x000fce00078e0004 */
.L_x_7:
[----:B------:R-:W-:Y:S04]  /*0220*/  BSSY.RECONVERGENT B2, `(.L_x_3) ;  /* 0x000001b000027945 */ /* 0x000fe80003800200 */
[----:B------:R-:W-:Y:S01]  /*0230*/  BSSY.RELIABLE B3, `(.L_x_4) ;  /* 0x000000e000037945 */ /* 0x000fe20003800100 */
[----:B------:R-:W-:Y:S01]  /*0240*/  IMAD.MOV.U32 R10, RZ, RZ, R4 ;  /* 0x000000ffff0a7224 */ /* 0x000fe200078e0004 */
[----:B------:R-:W-:Y:S01]  /*0250*/  MOV R13, R5 ;  /* 0x00000005000d7202 */ /* 0x000fe20000000f00 */
[----:B------:R-:W-:-:S07]  /*0260*/  IMAD.MOV.U32 R0, RZ, RZ, R14 ;  /* 0x000000ffff007224 */ /* 0x000fce00078e000e */
.L_x_6:
[----:B------:R-:W-:-:S06]  /*0270*/  IMAD.MOV.U32 R11, RZ, RZ, R13 ;  /* 0x000000ffff0b7224 */ /* 0x000fcc00078e000d */
[----:B------:R-:W2:Y:S02]  /*0280*/  LD.E R11, desc[UR36][R10.64] ;  /* 0x000000240a0b7980 */ /* 0x000ea4000c101900 */
[----:B--2---:R-:W-:-:S13]  /*0290*/  ISETP.NE.AND P0, PT, R11, R12, PT ;  /* 0x0000000c0b00720c */ /* 0x004fda0003f05270 */
[----:B------:R-:W-:Y:S05]  /*02a0*/  @!P0 BREAK.RELIABLE B3 ;  /* 0x0000000000038942 */ /* 0x000fea0003800100 */
[----:B------:R-:W-:Y:S05]  /*02b0*/  @!P0 BRA `(.L_x_5) ;  /* 0x0000000000448947 */ /* 0x000fea0003800000 */
[----:B------:R-:W-:Y:S02]  /*02c0*/  IADD3 R0, PT, PT, R0, 0x1, RZ ;  /* 0x0000000100007810 */ /* 0x000fe40007ffe0ff */
[----:B------:R-:W-:Y:S02]  /*02d0*/  IADD3 R10, P1, PT, R10, 0x4, RZ ;  /* 0x000000040a0a7810 */ /* 0x000fe40007f3e0ff */
[----:B------:R-:W-:-:S03]  /*02e0*/  ISETP.NE.AND P0, PT, R0, RZ, PT ;  /* 0x000000ff0000720c */ /* 0x000fc60003f05270 */
[----:B------:R-:W-:-:S10]  /*02f0*/  IMAD.X R13, RZ, RZ, R13, P1 ;  /* 0x000000ffff0d7224 */ /* 0x000fd400008e060d */
[----:B------:R-:W-:Y:S05]  /*0300*/  @P0 BRA `(.L_x_6) ;  /* 0xfffffffc00d80947 */ /* 0x000fea000383ffff */
[----:B------:R-:W-:Y:S05]  /*0310*/  BSYNC.RELIABLE B3 ;  /* 0x0000000000037941 */ /* 0x000fea0003800100 */
.L_x_4:
[----:B------:R-:W2:Y:S02]  /*0320*/  LD.E R13, desc[UR36][R2.64+-0x4] ;  /* 0xfffffc24020d7980 */ /* 0x000ea4000c101900 */
[----:B--2---:R-:W-:-:S13]  /*0330*/  ISETP.NE.AND P0, PT, R12, R13, PT ;  /* 0x0000000d0c00720c */ /* 0x004fda0003f05270 */
[----:B------:R-:W-:Y:S05]  /*0340*/  @!P0 BRA `(.L_x_5) ;  /* 0x0000000000208947 */ /* 0x000fea0003800000 */
[----:B------:R-:W0:Y:S01]  /*0350*/  LDC.64 R10, c[0x0][0x380] ;  /* 0x0000e000ff0a7b82 */ /* 0x000e220000000a00 */
[----:B------:R-:W1:Y:S02]  /*0360*/  LDCU UR4, c[0x0][0x398] ;  /* 0x00007300ff0477ac */ /* 0x000e640008000800 */
[----:B-1----:R-:W-:-:S04]  /*0370*/  IMAD R13, R13, UR4, R12 ;  /* 0x000000040d0d7c24 */ /* 0x002fc8000f8e020c */
[----:B0-----:R-:W-:-:S06]  /*0380*/  IMAD.WIDE R10, R13, 0x4, R10 ;  /* 0x000000040d0a7825 */ /* 0x001fcc00078e020a */
[----:B------:R-:W2:Y:S02]  /*0390*/  LDG.E R11, desc[UR36][R10.64] ;  /* 0x000000240a0b7981 */ /* 0x000ea4000c1e1900 */
[----:B--2---:R-:W-:Y:S02]  /*03a0*/  ISETP.GE.AND P0, PT, R11, R8, PT ;  /* 0x000000080b00720c */ /* 0x004fe40003f06270 */
[----:B------:R-:W-:Y:S02]  /*03b0*/  VIMNMX R8, PT, PT, R8, R11, PT ;  /* 0x0000000b08087248 */ /* 0x000fe40003fe0100 */
[----:B------:R-:W-:-:S09]  /*03c0*/  SEL R9, R12, R9, !P0 ;  /* 0x000000090c097207 */ /* 0x000fd20004000000 */
.L_x_5:
[----:B------:R-:W-:Y:S05]  /*03d0*/  BSYNC.RECONVERGENT B2 ;  /* 0x0000000000027941 */ /* 0x000fea0003800200 */
.L_x_3:
[----:B------:R-:W0:Y:S01]  /*03e0*/  LDCU UR4, c[0x0][0x398] ;  /* 0x00007300ff0477ac */ /* 0x000e220008000800 */
[----:B------:R-:W-:Y:S01]  /*03f0*/  VIADD R12, R12, 0x1 ;  /* 0x000000010c0c7836 */ /* 0x000fe20000000000 */
[----:B0-----:R-:W-:-:S04]  /*0400*/  MOV R0, UR4 ;  /* 0x0000000400007c02 */ /* 0x001fc80008000f00 */
[----:B------:R-:W-:-:S13]  /*0410*/  ISETP.NE.AND P0, PT, R12, R0, PT ;  /* 0x000000000c00720c */ /* 0x000fda0003f05270 */
[----:B------:R-:W-:Y:S05]  /*0420*/  @P0 BRA `(.L_x_7) ;  /* 0xfffffffc007c0947 */ /* 0x000fea000383ffff */
[----:B------:R-:W-:Y:S05]  /*0430*/  BSYNC.RECONVERGENT B1 ;  /* 0x0000000000017941 */ /* 0x000fea0003800200 */
.L_x_2:
[----:B------:R-:W2:Y:S01]  /*0440*/  LD.E R8, desc[UR36][R2.64+-0x4] ;  /* 0xfffffc2402087980 */ /* 0x000ea2000c101900 */
[----:B------:R-:W0:Y:S03]  /*0450*/  LDC.64 R10, c[0x0][0x380] ;  /* 0x0000e000ff0a7b82 */ /* 0x000e260000000a00 */
[----:B------:R1:W-:Y:S01]  /*0460*/  ST.E desc[UR36][R2.64], R9 ;  /* 0x0000000902007985 */ /* 0x0003e2000c101924 */
[----:B------:R-:W-:Y:S02]  /*0470*/  VIADD R7, R7, 0x1 ;  /* 0x0000000107077836 */ /* 0x000fe40000000000 */
[----:B--2---:R-:W-:-:S04]  /*0480*/  IMAD R13, R8, R0, R9 ;  /* 0x00000000080d7224 */ /* 0x004fc800078e0209 */
[----:B0-----:R-:W-:-:S06]  /*0490*/  IMAD.WIDE R10, R13, 0x4, R10 ;  /* 0x000000040d0a7825 */ /* 0x001fcc00078e020a */
[----:B------:R-:W2:Y:S01]  /*04a0*/  LDG.E R11, desc[UR36][R10.64] ;  /* 0x000000240a0b7981 */ /* 0x000ea2000c1e1900 */
[----:B------:R-:W-:Y:S01]  /*04b0*/  ISETP.NE.AND P0, PT, R7, R0, PT ;  /* 0x000000000700720c */ /* 0x000fe20003f05270 */
[----:B--2---:R-:W-:-:S12]  /*04c0*/  IMAD.IADD R6, R11, 0x1, R6 ;  /* 0x000000010b067824 */ /* 0x004fd800078e0206 */
[----:B-1----:R-:W-:Y:S05]  /*04d0*/  @P0 BRA `(.L_x_8) ;  /* 0xfffffffc00380947 */ /* 0x002fea000383ffff */
[----:B------:R-:W-:Y:S05]  /*04e0*/  BSYNC.RECONVERGENT B0 ;  /* 0x0000000000007941 */ /* 0x000fea0003800200 */
.L_x_1:
[----:B------:R-:W0:Y:S01]  /*04f0*/  LDC.64 R2, c[0x0][0x388] ;  /* 0x0000e200ff027b82 */ /* 0x000e220000000a00 */
[----:B------:R-:W-:Y:S01]  /*0500*/  ISETP.GE.AND P0, PT, R0, 0x1, PT ;  /* 0x000000010000780c */ /* 0x000fe20003f06270 */
[----:B------:R-:W-:Y:S01]  /*0510*/  BSSY.RECONVERGENT B0, `(.L_x_9) ;  /* 0x000007d000007945 */ /* 0x000fe20003800200 */
[----:B0-----:R-:W-:-:S05]  /*0520*/  IMAD.WIDE R2, R17, 0x4, R2 ;  /* 0x0000000411027825 */ /* 0x001fca00078e0202 */
[----:B------:R0:W-:Y:S06]  /*0530*/  STG.E desc[UR36][R2.64], R6 ;  /* 0x0000000602007986 */ /* 0x0001ec000c101924 */
[----:B------:R-:W-:Y:S05]  /*0540*/  @!P0 BRA `(.L_x_10) ;  /* 0x0000000400e48947 */ /* 0x000fea0003800000 */
[C---:B------:R-:W-:Y:S01]  /*0550*/  ISETP.GE.U32.AND P1, PT, R0.reuse, 0x10, PT ;  /* 0x000000100000780c */ /* 0x040fe20003f26070 */
[----:B------:R-:W-:Y:S01]  /*0560*/  BSSY.RECONVERGENT B1, `(.L_x_11) ;  /* 0x0000037000017945 */ /* 0x000fe20003800200 */
[----:B------:R-:W-:Y:S01]  /*0570*/  LOP3.LUT R14, R0, 0xf, RZ, 0xc0, !PT ;  /* 0x0000000f000e7812 */ /* 0x000fe200078ec0ff */
[----:B0-----:R-:W-:Y:S02]  /*0580*/  HFMA2 R2, -RZ, RZ, 0, 0 ;  /* 0x00000000ff027431 */ /* 0x001fe400000001ff */
[----:B------:R-:W-:Y:S01]  /*0590*/  IMAD R17, R17, R0, RZ ;  /* 0x0000000011117224 */ /* 0x000fe200078e02ff */
[----:B------:R-:W-:-:S07]  /*05a0*/  ISETP.NE.AND P0, PT, R14, RZ, PT ;  /* 0x000000ff0e00720c */ /* 0x000fce0003f05270 */
[----:B------:R-:W-:Y:S06]  /*05b0*/  @!P1 BRA `(.L_x_12) ;  /* 0x0000000000c49947 */ /* 0x000fec0003800000 */
[----:B------:R-:W0:Y:S01]  /*05c0*/  LDC.64 R6, c[0x0][0x390] ;  /* 0x0000e400ff067b82 */ /* 0x000e220000000a00 */
[----:B------:R-:W-:Y:S01]  /*05d0*/  LOP3.LUT R2, R0, 0x7ffffff0, RZ, 0xc0, !PT ;  /* 0x7ffffff000027812 */ /* 0x000fe200078ec0ff */
[----:B------:R-:W-:Y:S01]  /*05e0*/  IMAD.MOV.U32 R3, RZ, RZ, R17 ;  /* 0x000000ffff037224 */ /* 0x000fe200078e0011 */
[----:B------:R-:W-:-:S03]  /*05f0*/  IADD3 R16, P1, PT, R4, 0x20, RZ ;  /* 0x0000002004107810 */ /* 0x000fc60007f3e0ff */
[----:B------:R-:W-:Y:S01]  /*0600*/  IMAD.MOV R12, RZ, RZ, -R2 ;  /* 0x000000ffff0c7224 */ /* 0x000fe200078e0a02 */
[----:B------:R-:W-:Y:S02]  /*0610*/  IADD3.X R23, PT, PT, RZ, R5, RZ, P1, !PT ;  /* 0x00000005ff177210 */ /* 0x000fe40000ffe4ff */
[----:B0-----:R-:W-:-:S05]  /*0620*/  IADD3 R6, P2, PT, R6, 0x20, RZ ;  /* 0x0000002006067810 */ /* 0x001fca0007f5e0ff */
[----:B------:R-:W-:-:S08]  /*0630*/  IMAD.X R7, RZ, RZ, R7, P2 ;  /* 0x000000ffff077224 */ /* 0x000fd000010e0607 */
.L_x_13:
[----:B------:R-:W-:Y:S01]  /*0640*/  IMAD.MOV.U32 R8, RZ, RZ, R16 ;  /* 0x000000ffff087224 */ /* 0x000fe200078e0010 */
[----:B------:R-:W-:-:S05]  /*0650*/  MOV R9, R23 ;  /* 0x0000001700097202 */ /* 0x000fca0000000f00 */
[----:B0-----:R-:W2:Y:S01]  /*0660*/  LD.E R13, desc[UR36][R8.64+-0x20] ;  /* 0xffffe024080d7980 */ /* 0x001ea2000c101900 */
[----:B------:R-:W-:-:S05]  /*0670*/  IMAD.WIDE R10, R3, 0x4, R6 ;  /* 0x00000004030a7825 */ /* 0x000fca00078e0206 */
[----:B--2---:R0:W-:Y:S04]  /*0680*/  STG.E desc[UR36][R10.64+-0x20], R13 ;  /* 0xffffe00d0a007986 */ /* 0x0041e8000c101924 */
[----:B------:R-:W2:Y:S04]  /*0690*/  LD.E R15, desc[UR36][R8.64+-0x1c] ;  /* 0xffffe424080f7980 */ /* 0x000ea8000c101900 */
[----:B--2---:R1:W-:Y:S04]  /*06a0*/  STG.E desc[UR36][R10.64+-0x1c], R15 ;  /* 0xffffe40f0a007986 */ /* 0x0043e8000c101924 */
[----:B------:R-:W2:Y:S04]  /*06b0*/  LD.E R19, desc[UR36][R8.64+-0x18] ;  /* 0xffffe82408137980 */ /* 0x000ea8000c101900 */
[----:B--2---:R2:W-:Y:S04]  /*06c0*/  STG.E desc[UR36][R10.64+-0x18], R19 ;  /* 0xffffe8130a007986 */ /* 0x0045e8000c101924 */
[----:B------:R-:W3:Y:S04]  /*06d0*/  LD.E R21, desc[UR36][R8.64+-0x14] ;  /* 0xffffec2408157980 */ /* 0x000ee8000c101900 */
[----:B---3--:R3:W-:Y:S04]  /*06e0*/  STG.E desc[UR36][R10.64+-0x14], R21 ;  /* 0xffffec150a007986 */ /* 0x0087e8000c101924 */
[----:B------:R-:W4:Y:S04]  /*06f0*/  LD.E R23, desc[UR36][R8.64+-0x10] ;  /* 0xfffff02408177980 */ /* 0x000f28000c101900 */
[----:B----4-:R4:W-:Y:S04]  /*0700*/  STG.E desc[UR36][R10.64+-0x10], R23 ;  /* 0xfffff0170a007986 */ /* 0x0109e8000c101924 */
[----:B------:R-:W5:Y:S04]  /*0710*/  LD.E R25, desc[UR36][R8.64+-0xc] ;  /* 0xfffff42408197980 */ /* 0x000f68000c101900 */
[----:B-----5:R5:W-:Y:S04]  /*0720*/  STG.E desc[UR36][R10.64+-0xc], R25 ;  /* 0xfffff4190a007986 */ /* 0x020be8000c101924 */
[----:B0-----:R-:W2:Y:S04]  /*0730*/  LD.E R13, desc[UR36][R8.64+-0x8] ;  /* 0xfffff824080d7980 */ /* 0x001ea8000c101900 */
[----:B--2---:R0:W-:Y:S04]  /*0740*/  STG.E desc[UR36][R10.64+-0x8], R13 ;  /* 0xfffff80d0a007986 */ /* 0x0041e8000c101924 */
[----:B-1----:R-:W2:Y:S04]  /*0750*/  LD.E R15, desc[UR36][R8.64+-0x4] ;  /* 0xfffffc24080f7980 */ /* 0x002ea8000c101900 */
[----:B--2---:R1:W-:Y:S04]  /*0760*/  STG.E desc[UR36][R10.64+-0x4], R15 ;  /* 0xfffffc0f0a007986 */ /* 0x0043e8000c101924 */
[----:B------:R-:W2:Y:S04]  /*0770*/  LD.E R19, desc[UR36][R8.64] ;  /* 0x0000002408137980 */ /* 0x000ea8000c101900 */
[----:B--2---:R2:W-:Y:S04]  /*0780*/  STG.E desc[UR36][R10.64], R19 ;  /* 0x000000130a007986 */ /* 0x0045e8000c101924 */
[----:B---3--:R-:W3:Y:S04]  /*0790*/  LD.E R21, desc[UR36][R8.64+0x4] ;  /* 0x0000042408157980 */ /* 0x008ee8000c101900 */
[----:B---3--:R3:W-:Y:S04]  /*07a0*/  STG.E desc[UR36][R10.64+0x4], R21 ;  /* 0x000004150a007986 */ /* 0x0087e8000c101924 */
[----:B----4-:R-:W4:Y:S04]  /*07b0*/  LD.E R23, desc[UR36][R8.64+0x8] ;  /* 0x0000082408177980 */ /* 0x010f28000c101900 */
[----:B----4-:R4:W-:Y:S04]  /*07c0*/  STG.E desc[UR36][R10.64+0x8], R23 ;  /* 0x000008170a007986 */ /* 0x0109e8000c101924 */
[----:B-----5:R-:W5:Y:S04]  /*07d0*/  LD.E R25, desc[UR36][R8.64+0xc] ;  /* 0x00000c2408197980 */ /* 0x020f68000c101900 */
[----:B-----5:R1:W-:Y:S04]  /*07e0*/  STG.E desc[UR36][R10.64+0xc], R25 ;  /* 0x00000c190a007986 */ /* 0x0203e8000c101924 */
[----:B0-----:R-:W5:Y:S04]  /*07f0*/  LD.E R13, desc[UR36][R8.64+0x10] ;  /* 0x00001024080d7980 */ /* 0x001f68000c101900 */
[----:B-----5:R0:W-:Y:S04]  /*0800*/  STG.E desc[UR36][R10.64+0x10], R13 ;  /* 0x0000100d0a007986 */ /* 0x0201e8000c101924 */
[----:B-1----:R-:W5:Y:S04]  /*0810*/  LD.E R15, desc[UR36][R8.64+0x14] ;  /* 0x00001424080f7980 */ /* 0x002f68000c101900 */
[----:B-----5:R0:W-:Y:S04]  /*0820*/  STG.E desc[UR36][R10.64+0x14], R15 ;  /* 0x0000140f0a007986 */ /* 0x0201e8000c101924 */
[----:B--2---:R-:W2:Y:S04]  /*0830*/  LD.E R19, desc[UR36][R8.64+0x18] ;  /* 0x0000182408137980 */ /* 0x004ea8000c101900 */
[----:B--2---:R0:W-:Y:S04]  /*0840*/  STG.E desc[UR36][R10.64+0x18], R19 ;  /* 0x000018130a007986 */ /* 0x0041e8000c101924 */
[----:B---3--:R-:W2:Y:S01]  /*0850*/  LD.E R21, desc[UR36][R8.64+0x1c] ;  /* 0x00001c2408157980 */ /* 0x008ea2000c101900 */
[----:B------:R-:W-:Y:S01]  /*0860*/  VIADD R12, R12, 0x10 ;  /* 0x000000100c0c7836 */ /* 0x000fe20000000000 */
[----:B------:R-:W-:-:S02]  /*0870*/  IADD3 R16, P2, PT, R8, 0x40, RZ ;  /* 0x0000004008107810 */ /* 0x000fc40007f5e0ff */
[----:B------:R-:W-:Y:S02]  /*0880*/  IADD3 R3, PT, PT, R3, 0x10, RZ ;  /* 0x0000001003037810 */ /* 0x000fe40007ffe0ff */
[----:B------:R-:W-:Y:S01]  /*0890*/  ISETP.NE.AND P1, PT, R12, RZ, PT ;  /* 0x000000ff0c00720c */ /* 0x000fe20003f25270 */
[----:B----4-:R-:W-:Y:S01]  /*08a0*/  IMAD.X R23, RZ, RZ, R9, P2 ;  /* 0x000000ffff177224 */ /* 0x010fe200010e0609 */
[----:B--2---:R0:W-:Y:S11]  /*08b0*/  STG.E desc[UR36][R10.64+0x1c], R21 ;  /* 0x00001c150a007986 */ /* 0x0041f6000c101924 */
[----:B------:R-:W-:Y:S05]  /*08c0*/  @P1 BRA `(.L_x_13) ;  /* 0xfffffffc005c1947 */ /* 0x000fea000383ffff */
.L_x_12:
[----:B------:R-:W-:Y:S05]  /*08d0*/  BSYNC.RECONVERGENT B1 ;  /* 0x0000000000017941 */ /* 0x000fea0003800200 */
.L_x_11:
[----:B------:R-:W-:Y:S05]  /*08e0*/  @!P0 BRA `(.L_x_10) ;  /* 0x0000000000fc8947 */ /* 0x000fea0003800000 */
[----:B------:R-:W-:Y:S01]  /*08f0*/  ISETP.GE.U32.AND P0, PT, R14, 0x8, PT ;  /* 0x000000080e00780c */ /* 0x000fe20003f06070 */
[----:B------:R-:W-:Y:S01]  /*0900*/  BSSY.RECONVERGENT B1, `(.L_x_14) ;  /* 0x0000019000017945 */ /* 0x000fe20003800200 */
[----:B0-----:R-:W-:-:S04]  /*0910*/  LOP3.LUT R10, R0, 0x7, RZ, 0xc0, !PT ;  /* 0x00000007000a7812 */ /* 0x001fc800078ec0ff */
[----:B------:R-:W-:-:S07]  /*0920*/  ISETP.NE.AND P1, PT, R10, RZ, PT ;  /* 0x000000ff0a00720c */ /* 0x000fce0003f25270 */
[----:B------:R-:W-:Y:S06]  /*0930*/  @!P0 BRA `(.L_x_15) ;  /* 0x0000000000548947 */ /* 0x000fec0003800000 */
[----:B------:R-:W-:Y:S01]  /*0940*/  IMAD.WIDE.U32 R6, R2, 0x4, R4 ;  /* 0x0000000402067825 */ /* 0x000fe200078e0004 */
[----:B------:R-:W0:Y:S04]  /*0950*/  LDC.64 R8, c[0x0][0x390] ;  /* 0x0000e400ff087b82 */ /* 0x000e280000000a00 */
[----:B------:R-:W2:Y:S01]  /*0960*/  LD.E R3, desc[UR36][R6.64] ;  /* 0x0000002406037980 */ /* 0x000ea2000c101900 */
[----:B------:R-:W-:-:S04]  /*0970*/  IMAD.IADD R11, R17, 0x1, R2 ;  /* 0x00000001110b7824 */ /* 0x000fc800078e0202 */
[----:B0-----:R-:W-:-:S05]  /*0980*/  IMAD.WIDE R8, R11, 0x4, R8 ;  /* 0x000000040b087825 */ /* 0x001fca00078e0208 */
[----:B--2---:R0:W-:Y:S04]  /*0990*/  STG.E desc[UR36][R8.64], R3 ;  /* 0x0000000308007986 */ /* 0x0041e8000c101924 */
[----:B------:R-:W2:Y:S04]  /*09a0*/  LD.E R11, desc[UR36][R6.64+0x4] ;  /* 0x00000424060b7980 */ /* 0x000ea8000c101900 */
[----:B--2---:R1:W-:Y:S04]  /*09b0*/  STG.E desc[UR36][R8.64+0x4], R11 ;  /* 0x0000040b08007986 */ /* 0x0043e8000c101924 */
[----:B------:R-:W2:Y:S04]  /*09c0*/  LD.E R13, desc[UR36][R6.64+0x8] ;  /* 0x00000824060d7980 */ /* 0x000ea8000c101900 */
[----:B--2---:R2:W-:Y:S04]  /*09d0*/  STG.E desc[UR36][R8.64+0x8], R13 ;  /* 0x0000080d08007986 */ /* 0x0045e8000c101924 */
[----:B------:R-:W3:Y:S04]  /*09e0*/  LD.E R15, desc[UR36][R6.64+0xc] ;  /* 0x00000c24060f7980 */ /* 0x000ee8000c101900 */
[----:B---3--:R2:W-:Y:S04]  /*09f0*/  STG.E desc[UR36][R8.64+0xc], R15 ;  /* 0x00000c0f08007986 */ /* 0x0085e8000c101924 */
[----:B------:R-:W3:Y:S04]  /*0a00*/  LD.E R19, desc[UR36][R6.64+0x10] ;  /* 0x0000102406137980 */ /* 0x000ee8000c101900 */
[----:B---3--:R2:W-:Y:S04]  /*0a10*/  STG.E desc[UR36][R8.64+0x10], R19 ;  /* 0x0000101308007986 */ /* 0x0085e8000c101924 */
[----:B------:R-:W3:Y:S04]  /*0a20*/  LD.E R21, desc[UR36][R6.64+0x14] ;  /* 0x0000142406157980 */ /* 0x000ee8000c101900 */
[----:B---3--:R2:W-:Y:S04]  /*0a30*/  STG.E desc[UR36][R8.64+0x14], R21 ;  /* 0x0000141508007986 */ /* 0x0085e8000c101924 */
[----:B0-----:R-:W3:Y:S04]  /*0a40*/  LD.E R3, desc[UR36][R6.64+0x18] ;  /* 0x0000182406037980 */ /* 0x001ee8000c101900 */
[----:B---3--:R2:W-:Y:S04]  /*0a50*/  STG.E desc[UR36][R8.64+0x18], R3 ;  /* 0x0000180308007986 */ /* 0x0085e8000c101924 */
[----:B-1----:R-:W3:Y:S01]  /*0a60*/  LD.E R11, desc[UR36][R6.64+0x1c] ;  /* 0x00001c24060b7980 */ /* 0x002ee2000c101900 */
[----:B------:R-:W-:-:S03]  /*0a70*/  VIADD R2, R2, 0x8 ;  /* 0x0000000802027836 */ /* 0x000fc60000000000 */
[----:B---3--:R2:W-:Y:S04]  /*0a80*/  STG.E desc[UR36][R8.64+0x1c], R11 ;  /* 0x00001c0b08007986 */ /* 0x0085e8000c101924 */
.L_x_15:
[----:B------:R-:W-:Y:S05]  /*0a90*/  BSYNC.RECONVERGENT B1 ;  /* 0x0000000000017941 */ /* 0x000fea0003800200 */
.L_x_14:
[----:B------:R-:W-:Y:S05]  /*0aa0*/  @!P1 BRA `(.L_x_10) ;  /* 0x00000000008c9947 */ /* 0x000fea0003800000 */
[----:B------:R-:W-:Y:S01]  /*0ab0*/  ISETP.GE.U32.AND P0, PT, R10, 0x4, PT ;  /* 0x000000040a00780c */ /* 0x000fe20003f06070 */
[----:B------:R-:W-:Y:S01]  /*0ac0*/  BSSY.RECONVERGENT B1, `(.L_x_16) ;  /* 0x0000011000017945 */ /* 0x000fe20003800200 */
[----:B------:R-:W-:-:S04]  /*0ad0*/  LOP3.LUT R0, R0, 0x3, RZ, 0xc0, !PT ;  /* 0x0000000300007812 */ /* 0x000fc800078ec0ff */
[----:B------:R-:W-:-:S07]  /*0ae0*/  ISETP.NE.AND P1, PT, R0, RZ, PT ;  /* 0x000000ff0000720c */ /* 0x000fce0003f25270 */
[----:B------:R-:W-:Y:S06]  /*0af0*/  @!P0 BRA `(.L_x_17) ;  /* 0x0000000000348947 */ /* 0x000fec0003800000 */
[----:B------:R-:W-:Y:S01]  /*0b00*/  IMAD.WIDE.U32 R6, R2, 0x4, R4 ;  /* 0x0000000402067825 */ /* 0x000fe200078e0004 */
[----:B--2---:R-:W0:Y:S04]  /*0b10*/  LDC.64 R8, c[0x0][0x390] ;  /* 0x0000e400ff087b82 */ /* 0x004e280000000a00 */
[----:B------:R-:W2:Y:S01]  /*0b20*/  LD.E R3, desc[UR36][R6.64] ;  /* 0x0000002406037980 */ /* 0x000ea2000c101900 */
[----:B------:R-:W-:-:S05]  /*0b30*/  IADD3 R11, PT, PT, R17, R2, RZ ;  /* 0x00000002110b7210 */ /* 0x000fca0007ffe0ff */
[----:B0-----:R-:W-:-:S05]  /*0b40*/  IMAD.WIDE R8, R11, 0x4, R8 ;  /* 0x000000040b087825 */ /* 0x001fca00078e0208 */
[----:B--2---:R0:W-:Y:S04]  /*0b50*/  STG.E desc[UR36][R8.64], R3 ;  /* 0x0000000308007986 */ /* 0x0041e8000c101924 */
[----:B------:R-:W2:Y:S04]  /*0b60*/  LD.E R11, desc[UR36][R6.64+0x4] ;  /* 0x00000424060b7980 */ /* 0x000ea8000c101900 */
[----:B--2---:R0:W-:Y:S04]  /*0b70*/  STG.E desc[UR36][R8.64+0x4], R11 ;  /* 0x0000040b08007986 */ /* 0x0041e8000c101924 */
[----:B------:R-:W2:Y:S04]  /*0b80*/  LD.E R13, desc[UR36][R6.64+0x8] ;  /* 0x00000824060d7980 */ /* 0x000ea8000c101900 */
[----:B--2---:R0:W-:Y:S04]  /*0b90*/  STG.E desc[UR36][R8.64+0x8], R13 ;  /* 0x0000080d08007986 */ /* 0x0041e8000c101924 */
[----:B------:R-:W2:Y:S01]  /*0ba0*/  LD.E R15, desc[UR36][R6.64+0xc] ;  /* 0x00000c24060f7980 */ /* 0x000ea2000c101900 */
[----:B------:R-:W-:-:S03]  /*0bb0*/  VIADD R2, R2, 0x4 ;  /* 0x0000000402027836 */ /* 0x000fc60000000000 */
[----:B--2---:R0:W-:Y:S04]  /*0bc0*/  STG.E desc[UR36][R8.64+0xc], R15 ;  /* 0x00000c0f08007986 */ /* 0x0041e8000c101924 */
.L_x_17:
[----:B------:R-:W-:Y:S05]  /*0bd0*/  BSYNC.RECONVERGENT B1 ;  /* 0x0000000000017941 */ /* 0x000fea0003800200 */
.L_x_16:
[----:B------:R-:W-:Y:S05]  /*0be0*/  @!P1 BRA `(.L_x_10) ;  /* 0x00000000003c9947 */ /* 0x000fea0003800000 */
[----:B0-2---:R-:W0:Y:S01]  /*0bf0*/  LDC.64 R8, c[0x0][0x390] ;  /* 0x0000e400ff087b82 */ /* 0x005e220000000a00 */
[----:B------:R-:W-:-:S04]  /*0c00*/  IMAD.WIDE.U32 R6, R2, 0x4, R4 ;  /* 0x0000000402067825 */ /* 0x000fc800078e0004 */
[----:B------:R-:W-:Y:S01]  /*0c10*/  IMAD.IADD R17, R17, 0x1, R2 ;  /* 0x0000000111117824 */ /* 0x000fe200078e0202 */
[----:B------:R-:W-:Y:S01]  /*0c20*/  MOV R11, R7 ;  /* 0x00000007000b7202 */ /* 0x000fe20000000f00 */
[----:B------:R-:W-:-:S07]  /*0c30*/  IMAD.MOV R0, RZ, RZ, -R0 ;  /* 0x000000ffff007224 */ /* 0x000fce00078e0a00 */
.L_x_18:
[----:B-1----:R-:W-:-:S06]  /*0c40*/  IMAD.MOV.U32 R7, RZ, RZ, R11 ;  /* 0x000000ffff077224 */ /* 0x002fcc00078e000b */
[----:B------:R1:W2:Y:S01]  /*0c50*/  LD.E R7, desc[UR36][R6.64] ;  /* 0x0000002406077980 */ /* 0x0002a2000c101900 */
[----:B0-----:R-:W-:Y:S01]  /*0c60*/  IMAD.WIDE R2, R17, 0x4, R8 ;  /* 0x0000000411027825 */ /* 0x001fe200078e0208 */
[----:B------:R-:W-:-:S03]  /*0c70*/  IADD3 R0, PT, PT, R0, 0x1, RZ ;  /* 0x0000000100007810 */ /* 0x000fc60007ffe0ff */
[----:B------:R-:W-:Y:S01]  /*0c80*/  VIADD R17, R17, 0x1 ;  /* 0x0000000111117836 */ /* 0x000fe20000000000 */
[----:B------:R-:W-:Y:S02]  /*0c90*/  ISETP.NE.AND P0, PT, R0, RZ, PT ;  /* 0x000000ff0000720c */ /* 0x000fe40003f05270 */
[----:B-1----:R-:W-:-:S04]  /*0ca0*/  IADD3 R6, P1, PT, R6, 0x4, RZ ;  /* 0x0000000406067810 */ /* 0x002fc80007f3e0ff */
[----:B------:R-:W-:Y:S01]  /*0cb0*/  IADD3.X R11, PT, PT, RZ, R11, RZ, P1, !PT ;  /* 0x0000000bff0b7210 */ /* 0x000fe20000ffe4ff */
[----:B--2---:R1:W-:Y:S06]  /*0cc0*/  STG.E desc[UR36][R2.64], R7 ;  /* 0x0000000702007986 */ /* 0x0043ec000c101924 */
[----:B------:R-:W-:Y:S05]  /*0cd0*/  @P0 BRA `(.L_x_18) ;  /* 0xfffffffc00d80947 */ /* 0x000fea000383ffff */
.L_x_10:
[----:B------:R-:W-:Y:S05]  /*0ce0*/  BSYNC.RECONVERGENT B0 ;  /* 0x0000000000007941 */ /* 0x000fea0003800200 */
.L_x_9:
[----:B------:R-:W-:-:S04]  /*0cf0*/  MOV R0, 0x8 ;  /* 0x0000000800007802 */ /* 0x000fc80000000f00 */
[----:B012---:R0:W1:Y:S03]  /*0d00*/  LDC.64 R2, c[0x4][R0] ;  /* 0x0100000000027b82 */ /* 0x0070660000000a00 */
[----:B------:R-:W-:-:S07]  /*0d10*/  LEPC R20, `(.L_x_19) ;  /* 0x000000001014794e */ /* 0x000fce0000000000 */
[----:B01----:R-:W-:Y:S05]  /*0d20*/  CALL.ABS.NOINC R2 ;  /* 0x0000000002007343 */ /* 0x003fea0003c00000 */
.L_x_19:
[----:B------:R-:W-:Y:S05]  /*0d30*/  EXIT ;  /* 0x000000000000794d */ /* 0x000fea0003800000 */
.L_x_20:
[----:B------:R-:W-:-:S00]  /*0d40*/  BRA `(.L_x_20) ;  /* 0xfffffffc00fc7947 */ /* 0x000fc0000383ffff */
[----:B------:R-:W-:-:S00]  /*0d50*/  NOP ;  /* 0x0000000000007918 */ /* 0x000fc00000000000 */
        /* <DEDUP_REMOVED lines=10> */
.L_x_21:


//--------------------- .nv.shared.reserved.0     --------------------------
	.section	.nv.shared.reserved.0,"aw",@nobits
	.weak		__nv_reservedSMEM_offset_0_alias
	.size		__nv_reservedSMEM_offset_0_alias, 0, 64
	.other		__nv_reservedSMEM_offset_0_alias,@"STO_CUDA_RESERVED_SHARED STV_DEFAULT"
__nv_reservedSMEM_offset_0_alias:
	.zero		0
	.zero		64


//--------------------- .nv.constant0._Z9tspKernelPiS_S_i --------------------------
	.section	.nv.constant0._Z9tspKernelPiS_S_i,"a",@progbits
	.sectionflags	@""
	.align	4
.nv.constant0._Z9tspKernelPiS_S_i:
	.zero		924


//--------------------- SYMBOLS --------------------------

	.type		.nv.reservedSmem.offset0,@object
	.size		.nv.reservedSmem.offset0,0x4
	.type		malloc,@function
	.type		free,@function
